//
// Generated by NVIDIA NVVM Compiler
//
// Compiler Build ID: CL-36424714
// Cuda compilation tools, release 13.0, V13.0.88
// Based on NVVM 20.0.0
//

.version 9.0
.target sm_100
.address_size 64

	// .globl	_Z5helloPi

.visible .entry _Z5helloPi(
	.param .u64 .ptr .align 1 _Z5helloPi_param_0
)
{
	.reg .b32 	%r<4>;
	.reg .b64 	%rd<5>;

	ld.param.u64 	%rd1, [_Z5helloPi_param_0];
	cvta.to.global.u64 	%rd2, %rd1;
	mov.u32 	%r1, %tid.x;
	mul.wide.u32 	%rd3, %r1, 4;
	add.s64 	%rd4, %rd2, %rd3;
	ld.global.u32 	%r2, [%rd4];
	mul.lo.s32 	%r3, %r2, %r1;
	st.global.u32 	[%rd4], %r3;
	ret;

}


// ===== COMPILED SASS (sm_100) =====

	.target	sm_100

	.elftype	@"ET_EXEC"


//--------------------- .note.nv.tkinfo           --------------------------
	.section	.note.nv.tkinfo,"",@"SHT_NOTE"
	.sectionflags	@"SHF_NOTE_NV_TKINFO"
	.tkinfo
        /*0018*/ 	.word	0x00000002
        /*0030*/ 	.string	""
        /*0030*/ 	.string	"ptxas"
        /*0030*/ 	.string	"Cuda compilation tools, release 13.0, V13.0.88"
        /*0030*/ 	.string	"Build cuda_13.0.r13.0/compiler.36424714_0"
        /*0030*/ 	.string	"-arch sm_100 -m 64 "



//--------------------- .note.nv.cuinfo           --------------------------
	.section	.note.nv.cuinfo,"",@"SHT_NOTE"
	.sectionflags	@"SHF_NOTE_NV_CUINFO"
        /*0018*/ 	.short	0x0002
        /*001a*/ 	.short	0x0064
        /*001c*/ 	.short	0x0082
	.zero		2


//--------------------- .nv.info                  --------------------------
	.section	.nv.info,"",@"SHT_CUDA_INFO"
	.align	4


	//----- nvinfo : EIATTR_REGCOUNT
	.align		4
        /*0000*/ 	.byte	0x04, 0x2f
        /*0002*/ 	.short	(.L_1 - .L_0)
	.align		4
.L_0:
        /*0004*/ 	.word	index@(_Z5helloPi)
        /*0008*/ 	.word	0x00000008


	//----- nvinfo : EIATTR_FRAME_SIZE
	.align		4
.L_1:
        /*000c*/ 	.byte	0x04, 0x11
        /*000e*/ 	.short	(.L_3 - .L_2)
	.align		4
.L_2:
        /*0010*/ 	.word	index@(_Z5helloPi)
        /*0014*/ 	.word	0x00000000


	//----- nvinfo : EIATTR_MIN_STACK_SIZE
	.align		4
.L_3:
        /*0018*/ 	.byte	0x04, 0x12
        /*001a*/ 	.short	(.L_5 - .L_4)
	.align		4
.L_4:
        /*001c*/ 	.word	index@(_Z5helloPi)
        /*0020*/ 	.word	0x00000000
.L_5:


//--------------------- .nv.compat                --------------------------
	.section	.nv.compat,"",@"SHT_CUDA_COMPAT_INFO"
	.align	4
        /*0000*/ 	.byte	0x02, 0x09, 0x00, 0x00, 0x02, 0x02, 0x01, 0x00, 0x02, 0x05, 0x05, 0x00, 0x03, 0x07, 0x01, 0x01
        /*0010*/ 	.byte	0x02, 0x03, 0x00, 0x00, 0x02, 0x06, 0x01, 0x00, 0x04, 0x0b, 0x08, 0x00, 0x09, 0x00, 0x00, 0x00
        /*0020*/ 	.byte	0x00, 0x00, 0x00, 0x00


//--------------------- .nv.info._Z5helloPi       --------------------------
	.section	.nv.info._Z5helloPi,"",@"SHT_CUDA_INFO"
	.sectionflags	@""
	.align	4


	//----- nvinfo : EIATTR_CUDA_API_VERSION
	.align		4
        /*0000*/ 	.byte	0x04, 0x37
        /*0002*/ 	.short	(.L_7 - .L_6)
.L_6:
        /*0004*/ 	.word	0x00000082


	//----- nvinfo : EIATTR_KPARAM_INFO
	.align		4
.L_7:
        /*0008*/ 	.byte	0x04, 0x17
        /*000a*/ 	.short	(.L_9 - .L_8)
.L_8:
        /*000c*/ 	.word	0x00000000
        /*0010*/ 	.short	0x0000
        /*0012*/ 	.short	0x0000
        /*0014*/ 	.byte	0x00, 0xf5, 0x21, 0x00


	//----- nvinfo : EIATTR_SPARSE_MMA_MASK
	.align		4
.L_9:
        /*0018*/ 	.byte	0x03, 0x50
        /*001a*/ 	.short	0x0000


	//----- nvinfo : EIATTR_MAXREG_COUNT
	.align		4
        /*001c*/ 	.byte	0x03, 0x1b
        /*001e*/ 	.short	0x00ff


	//----- nvinfo : EIATTR_MERCURY_ISA_VERSION
	.align		4
        /*0020*/ 	.byte	0x03, 0x5f
        /*0022*/ 	.short	0x0101


	//----- nvinfo : EIATTR_VRC_CTA_INIT_COUNT
	.align		4
        /*0024*/ 	.byte	0x02, 0x4a
	.zero		1
	.zero		1


	//----- nvinfo : EIATTR_EXIT_INSTR_OFFSETS
	.align		4
        /*0028*/ 	.byte	0x04, 0x1c
        /*002a*/ 	.short	(.L_11 - .L_10)


	//   ....[0]....
.L_10:
        /*002c*/ 	.word	0x00000080


	//----- nvinfo : EIATTR_CBANK_PARAM_SIZE
	.align		4
.L_11:
        /*0030*/ 	.byte	0x03, 0x19
        /*0032*/ 	.short	0x0008


	//----- nvinfo : EIATTR_PARAM_CBANK
	.align		4
        /*0034*/ 	.byte	0x04, 0x0a
        /*0036*/ 	.short	(.L_13 - .L_12)
	.align		4
.L_12:
        /*0038*/ 	.word	index@(.nv.constant0._Z5helloPi)
        /*003c*/ 	.short	0x0380
        /*003e*/ 	.short	0x0008


	//----- nvinfo : EIATTR_SW_WAR
	.align		4
.L_13:
        /*0040*/ 	.byte	0x04, 0x36
        /*0042*/ 	.short	(.L_15 - .L_14)
.L_14:
        /*0044*/ 	.word	0x00000008
.L_15:


//--------------------- .nv.callgraph             --------------------------
	.section	.nv.callgraph,"",@"SHT_CUDA_CALLGRAPH"
	.align	4
	.sectionentsize	8
	.align		4
        /*0000*/ 	.word	0x00000000
	.align		4
        /*0004*/ 	.word	0xffffffff
	.align		4
        /*0008*/ 	.word	0x00000000
	.align		4
        /*000c*/ 	.word	0xfffffffe
	.align		4
        /*0010*/ 	.word	0x00000000
	.align		4
        /*0014*/ 	.word	0xfffffffd
	.align		4
        /*0018*/ 	.word	0x00000000
	.align		4
        /*001c*/ 	.word	0xfffffffc


//--------------------- .text._Z5helloPi          --------------------------
	.section	.text._Z5helloPi,"ax",@progbits
	.align	128
        .global         _Z5helloPi
        .type           _Z5helloPi,@function
        .size           _Z5helloPi,(.L_x_1 - _Z5helloPi)
        .other          _Z5helloPi,@"STO_CUDA_ENTRY STV_DEFAULT"
_Z5helloPi:
.text._Z5helloPi:
[----:B------:R-:W-:Y:S01]  /*0000*/  LDC R1, c[0x0][0x37c] ;  /* 0x0000df00ff017b82 */ /* 0x000fe20000000800 */
[----:B------:R-:W0:Y:S07]  /*0010*/  S2R R5, SR_TID.X ;  /* 0x0000000000057919 */ /* 0x000e2e0000002100 */
[----:B------:R-:W0:Y:S01]  /*0020*/  LDC.64 R2, c[0x0][0x380] ;  /* 0x0000e000ff027b82 */ /* 0x000e220000000a00 */
[----:B------:R-:W1:Y:S01]  /*0030*/  LDCU.64 UR4, c[0x0][0x358] ;  /* 0x00006b00ff0477ac */ /* 0x000e620008000a00 */
[----:B0-----:R-:W-:-:S05]  /*0040*/  IMAD.WIDE.U32 R2, R5, 0x4, R2 ;  /* 0x0000000405027825 */ /* 0x001fca00078e0002 */
[----:B-1----:R-:W2:Y:S02]  /*0050*/  LDG.E R0, desc[UR4][R2.64] ;  /* 0x0000000402007981 */ /* 0x002ea4000c1e1900 */
[----:B--2---:R-:W-:-:S05]  /*0060*/  IMAD R5, R0, R5, RZ ;  /* 0x0000000500057224 */ /* 0x004fca00078e02ff */
[----:B------:R-:W-:Y:S01]  /*0070*/  STG.E desc[UR4][R2.64], R5 ;  /* 0x0000000502007986 */ /* 0x000fe2000c101904 */
[----:B------:R-:W-:Y:S05]  /*0080*/  EXIT ;  /* 0x000000000000794d */ /* 0x000fea0003800000 */
.L_x_0:
[----:B------:R-:W-:-:S00]  /*0090*/  BRA `(.L_x_0) ;  /* 0xfffffffc00fc7947 */ /* 0x000fc0000383ffff */
[----:B------:R-:W-:-:S00]  /*00a0*/  NOP ;  /* 0x0000000000007918 */ /* 0x000fc00000000000 */
        /* <DEDUP_REMOVED lines=13> */
.L_x_1:


//--------------------- .nv.shared.reserved.0     --------------------------
	.section	.nv.shared.reserved.0,"aw",@nobits
	.weak		__nv_reservedSMEM_offset_0_alias
	.size		__nv_reservedSMEM_offset_0_alias, 0, 64
	.other		__nv_reservedSMEM_offset_0_alias,@"STO_CUDA_RESERVED_SHARED STV_DEFAULT"
__nv_reservedSMEM_offset_0_alias:
	.zero		0
	.zero		64


//--------------------- .nv.constant0._Z5helloPi  --------------------------
	.section	.nv.constant0._Z5helloPi,"a",@progbits
	.sectionflags	@""
	.align	4
.nv.constant0._Z5helloPi:
	.zero		904


//--------------------- SYMBOLS --------------------------

	.type		.nv.reservedSmem.offset0,@object
	.size		.nv.reservedSmem.offset0,0x4
